//
// Generated by NVIDIA NVVM Compiler
//
// Compiler Build ID: CL-36424714
// Cuda compilation tools, release 13.0, V13.0.88
// Based on NVVM 20.0.0
//

.version 9.0
.target sm_100
.address_size 64

	// .globl	_Z5vcAddPfS_
.extern .shared .align 16 .b8 sdata[];

.visible .entry _Z5vcAddPfS_(
	.param .u64 .ptr .align 1 _Z5vcAddPfS__param_0,
	.param .u64 .ptr .align 1 _Z5vcAddPfS__param_1
)
{
	.reg .pred 	%p<5>;
	.reg .b32 	%r<16>;
	.reg .b32 	%f<8>;
	.reg .b64 	%rd<11>;

	ld.param.u64 	%rd2, [_Z5vcAddPfS__param_0];
	ld.param.u64 	%rd1, [_Z5vcAddPfS__param_1];
	cvta.to.global.u64 	%rd3, %rd2;
	mov.u32 	%r1, %tid.x;
	mov.u32 	%r2, %ctaid.x;
	mov.u32 	%r15, %ntid.x;
	mul.lo.s32 	%r7, %r15, %r2;
	shl.b32 	%r8, %r7, 1;
	add.s32 	%r9, %r8, %r1;
	mul.wide.u32 	%rd4, %r9, 4;
	add.s64 	%rd5, %rd3, %rd4;
	ld.global.f32 	%f1, [%rd5];
	add.s32 	%r10, %r9, %r15;
	mul.wide.u32 	%rd6, %r10, 4;
	add.s64 	%rd7, %rd3, %rd6;
	ld.global.f32 	%f2, [%rd7];
	add.f32 	%f3, %f1, %f2;
	shl.b32 	%r11, %r1, 2;
	mov.u32 	%r12, sdata;
	add.s32 	%r4, %r12, %r11;
	st.shared.f32 	[%r4], %f3;
	bar.sync 	0;
	setp.lt.u32 	%p1, %r15, 2;
	@%p1 bra 	$L__BB0_4;
$L__BB0_1:
	shr.u32 	%r6, %r15, 1;
	setp.ge.u32 	%p2, %r1, %r6;
	@%p2 bra 	$L__BB0_3;
	shl.b32 	%r13, %r6, 2;
	add.s32 	%r14, %r4, %r13;
	ld.shared.f32 	%f4, [%r14];
	ld.shared.f32 	%f5, [%r4];
	add.f32 	%f6, %f4, %f5;
	st.shared.f32 	[%r4], %f6;
$L__BB0_3:
	bar.sync 	0;
	setp.gt.u32 	%p3, %r15, 3;
	mov.u32 	%r15, %r6;
	@%p3 bra 	$L__BB0_1;
$L__BB0_4:
	setp.ne.s32 	%p4, %r1, 0;
	@%p4 bra 	$L__BB0_6;
	ld.shared.f32 	%f7, [sdata];
	cvta.to.global.u64 	%rd8, %rd1;
	mul.wide.u32 	%rd9, %r2, 4;
	add.s64 	%rd10, %rd8, %rd9;
	st.global.f32 	[%rd10], %f7;
$L__BB0_6:
	ret;

}


// ===== COMPILED SASS (sm_100) =====

	.target	sm_100

	.elftype	@"ET_EXEC"


//--------------------- .note.nv.tkinfo           --------------------------
	.section	.note.nv.tkinfo,"",@"SHT_NOTE"
	.sectionflags	@"SHF_NOTE_NV_TKINFO"
	.tkinfo
        /*0018*/ 	.word	0x00000002
        /*0030*/ 	.string	""
        /*0030*/ 	.string	"ptxas"
        /*0030*/ 	.string	"Cuda compilation tools, release 13.0, V13.0.88"
        /*0030*/ 	.string	"Build cuda_13.0.r13.0/compiler.36424714_0"
        /*0030*/ 	.string	"-arch sm_100 -m 64 "



//--------------------- .note.nv.cuinfo           --------------------------
	.section	.note.nv.cuinfo,"",@"SHT_NOTE"
	.sectionflags	@"SHF_NOTE_NV_CUINFO"
        /*0018*/ 	.short	0x0002
        /*001a*/ 	.short	0x0064
        /*001c*/ 	.short	0x0082
	.zero		2


//--------------------- .nv.info                  --------------------------
	.section	.nv.info,"",@"SHT_CUDA_INFO"
	.align	4


	//----- nvinfo : EIATTR_REGCOUNT
	.align		4
        /*0000*/ 	.byte	0x04, 0x2f
        /*0002*/ 	.short	(.L_1 - .L_0)
	.align		4
.L_0:
        /*0004*/ 	.word	index@(_Z5vcAddPfS_)
        /*0008*/ 	.word	0x0000000e


	//----- nvinfo : EIATTR_FRAME_SIZE
	.align		4
.L_1:
        /*000c*/ 	.byte	0x04, 0x11
        /*000e*/ 	.short	(.L_3 - .L_2)
	.align		4
.L_2:
        /*0010*/ 	.word	index@(_Z5vcAddPfS_)
        /*0014*/ 	.word	0x00000000


	//----- nvinfo : EIATTR_MIN_STACK_SIZE
	.align		4
.L_3:
        /*0018*/ 	.byte	0x04, 0x12
        /*001a*/ 	.short	(.L_5 - .L_4)
	.align		4
.L_4:
        /*001c*/ 	.word	index@(_Z5vcAddPfS_)
        /*0020*/ 	.word	0x00000000
.L_5:


//--------------------- .nv.compat                --------------------------
	.section	.nv.compat,"",@"SHT_CUDA_COMPAT_INFO"
	.align	4
        /*0000*/ 	.byte	0x02, 0x09, 0x00, 0x00, 0x02, 0x02, 0x01, 0x00, 0x02, 0x05, 0x05, 0x00, 0x03, 0x07, 0x01, 0x01
        /*0010*/ 	.byte	0x02, 0x03, 0x00, 0x00, 0x02, 0x06, 0x01, 0x00, 0x04, 0x0b, 0x08, 0x00, 0x09, 0x00, 0x00, 0x00
        /*0020*/ 	.byte	0x00, 0x00, 0x00, 0x00


//--------------------- .nv.info._Z5vcAddPfS_     --------------------------
	.section	.nv.info._Z5vcAddPfS_,"",@"SHT_CUDA_INFO"
	.sectionflags	@""
	.align	4


	//----- nvinfo : EIATTR_CUDA_API_VERSION
	.align		4
        /*0000*/ 	.byte	0x04, 0x37
        /*0002*/ 	.short	(.L_7 - .L_6)
.L_6:
        /*0004*/ 	.word	0x00000082


	//----- nvinfo : EIATTR_KPARAM_INFO
	.align		4
.L_7:
        /*0008*/ 	.byte	0x04, 0x17
        /*000a*/ 	.short	(.L_9 - .L_8)
.L_8:
        /*000c*/ 	.word	0x00000000
        /*0010*/ 	.short	0x0001
        /*0012*/ 	.short	0x0008
        /*0014*/ 	.byte	0x00, 0xf5, 0x21, 0x00


	//----- nvinfo : EIATTR_KPARAM_INFO
	.align		4
.L_9:
        /*0018*/ 	.byte	0x04, 0x17
        /*001a*/ 	.short	(.L_11 - .L_10)
.L_10:
        /*001c*/ 	.word	0x00000000
        /*0020*/ 	.short	0x0000
        /*0022*/ 	.short	0x0000
        /*0024*/ 	.byte	0x00, 0xf5, 0x21, 0x00


	//----- nvinfo : EIATTR_SPARSE_MMA_MASK
	.align		4
.L_11:
        /*0028*/ 	.byte	0x03, 0x50
        /*002a*/ 	.short	0x0000


	//----- nvinfo : EIATTR_MAXREG_COUNT
	.align		4
        /*002c*/ 	.byte	0x03, 0x1b
        /*002e*/ 	.short	0x00ff


	//----- nvinfo : EIATTR_NUM_BARRIERS
	.align		4
        /*0030*/ 	.byte	0x02, 0x4c
        /*0032*/ 	.byte	0x01
	.zero		1


	//----- nvinfo : EIATTR_MERCURY_ISA_VERSION
	.align		4
        /*0034*/ 	.byte	0x03, 0x5f
        /*0036*/ 	.short	0x0101


	//----- nvinfo : EIATTR_VRC_CTA_INIT_COUNT
	.align		4
        /*0038*/ 	.byte	0x02, 0x4a
	.zero		1
	.zero		1


	//----- nvinfo : EIATTR_EXIT_INSTR_OFFSETS
	.align		4
        /*003c*/ 	.byte	0x04, 0x1c
        /*003e*/ 	.short	(.L_13 - .L_12)


	//   ....[0]....
.L_12:
        /*0040*/ 	.word	0x00000230


	//   ....[1]....
        /*0044*/ 	.word	0x000002b0


	//----- nvinfo : EIATTR_CBANK_PARAM_SIZE
	.align		4
.L_13:
        /*0048*/ 	.byte	0x03, 0x19
        /*004a*/ 	.short	0x0010


	//----- nvinfo : EIATTR_PARAM_CBANK
	.align		4
        /*004c*/ 	.byte	0x04, 0x0a
        /*004e*/ 	.short	(.L_15 - .L_14)
	.align		4
.L_14:
        /*0050*/ 	.word	index@(.nv.constant0._Z5vcAddPfS_)
        /*0054*/ 	.short	0x0380
        /*0056*/ 	.short	0x0010


	//----- nvinfo : EIATTR_SW_WAR
	.align		4
.L_15:
        /*0058*/ 	.byte	0x04, 0x36
        /*005a*/ 	.short	(.L_17 - .L_16)
.L_16:
        /*005c*/ 	.word	0x00000008
.L_17:


//--------------------- .nv.callgraph             --------------------------
	.section	.nv.callgraph,"",@"SHT_CUDA_CALLGRAPH"
	.align	4
	.sectionentsize	8
	.align		4
        /*0000*/ 	.word	0x00000000
	.align		4
        /*0004*/ 	.word	0xffffffff
	.align		4
        /*0008*/ 	.word	0x00000000
	.align		4
        /*000c*/ 	.word	0xfffffffe
	.align		4
        /*0010*/ 	.word	0x00000000
	.align		4
        /*0014*/ 	.word	0xfffffffd
	.align		4
        /*0018*/ 	.word	0x00000000
	.align		4
        /*001c*/ 	.word	0xfffffffc


//--------------------- .text._Z5vcAddPfS_        --------------------------
	.section	.text._Z5vcAddPfS_,"ax",@progbits
	.align	128
        .global         _Z5vcAddPfS_
        .type           _Z5vcAddPfS_,@function
        .size           _Z5vcAddPfS_,(.L_x_3 - _Z5vcAddPfS_)
        .other          _Z5vcAddPfS_,@"STO_CUDA_ENTRY STV_DEFAULT"
_Z5vcAddPfS_:
.text._Z5vcAddPfS_:
[----:B------:R-:W-:Y:S01]  /*0000*/  LDC R1, c[0x0][0x37c] ;  /* 0x0000df00ff017b82 */ /* 0x000fe20000000800 */
[----:B------:R-:W0:Y:S01]  /*0010*/  S2R R11, SR_CTAID.X ;  /* 0x00000000000b7919 */ /* 0x000e220000002500 */
[----:B------:R-:W0:Y:S06]  /*0020*/  LDCU UR8, c[0x0][0x360] ;  /* 0x00006c00ff0877ac */ /* 0x000e2c0008000800 */
[----:B------:R-:W1:Y:S01]  /*0030*/  LDC.64 R4, c[0x0][0x380] ;  /* 0x0000e000ff047b82 */ /* 0x000e620000000a00 */
[----:B------:R-:W2:Y:S01]  /*0040*/  S2R R9, SR_TID.X ;  /* 0x0000000000097919 */ /* 0x000ea20000002100 */
[----:B------:R-:W3:Y:S01]  /*0050*/  LDCU.64 UR6, c[0x0][0x358] ;  /* 0x00006b00ff0677ac */ /* 0x000ee20008000a00 */
[----:B0-----:R-:W-:-:S05]  /*0060*/  IMAD R0, R11, UR8, RZ ;  /* 0x000000080b007c24 */ /* 0x001fca000f8e02ff */
[----:B--2---:R-:W-:-:S04]  /*0070*/  LEA R3, R0, R9, 0x1 ;  /* 0x0000000900037211 */ /* 0x004fc800078e08ff */
[C---:B------:R-:W-:Y:S01]  /*0080*/  IADD3 R7, PT, PT, R3.reuse, UR8, RZ ;  /* 0x0000000803077c10 */ /* 0x040fe2000fffe0ff */
[----:B-1----:R-:W-:-:S04]  /*0090*/  IMAD.WIDE.U32 R2, R3, 0x4, R4 ;  /* 0x0000000403027825 */ /* 0x002fc800078e0004 */
[----:B------:R-:W-:Y:S02]  /*00a0*/  IMAD.WIDE.U32 R4, R7, 0x4, R4 ;  /* 0x0000000407047825 */ /* 0x000fe400078e0004 */
[----:B---3--:R-:W2:Y:S04]  /*00b0*/  LDG.E R2, desc[UR6][R2.64] ;  /* 0x0000000602027981 */ /* 0x008ea8000c1e1900 */
[----:B------:R-:W2:Y:S01]  /*00c0*/  LDG.E R5, desc[UR6][R4.64] ;  /* 0x0000000604057981 */ /* 0x000ea2000c1e1900 */
[----:B------:R-:W0:Y:S01]  /*00d0*/  S2UR UR5, SR_CgaCtaId ;  /* 0x00000000000579c3 */ /* 0x000e220000008800 */
[----:B------:R-:W-:Y:S01]  /*00e0*/  UMOV UR4, 0x400 ;  /* 0x0000040000047882 */ /* 0x000fe20000000000 */
[----:B------:R-:W-:Y:S01]  /*00f0*/  UISETP.GE.U32.AND UP0, UPT, UR8, 0x2, UPT ;  /* 0x000000020800788c */ /* 0x000fe2000bf06070 */
[----:B------:R-:W-:Y:S01]  /*0100*/  ISETP.NE.AND P0, PT, R9, RZ, PT ;  /* 0x000000ff0900720c */ /* 0x000fe20003f05270 */
[----:B0-----:R-:W-:-:S06]  /*0110*/  ULEA UR4, UR5, UR4, 0x18 ;  /* 0x0000000405047291 */ /* 0x001fcc000f8ec0ff */
[----:B------:R-:W-:Y:S01]  /*0120*/  LEA R7, R9, UR4, 0x2 ;  /* 0x0000000409077c11 */ /* 0x000fe2000f8e10ff */
[----:B--2---:R-:W-:-:S05]  /*0130*/  FADD R0, R2, R5 ;  /* 0x0000000502007221 */ /* 0x004fca0000000000 */
[----:B------:R0:W-:Y:S01]  /*0140*/  STS [R7], R0 ;  /* 0x0000000007007388 */ /* 0x0001e20000000800 */
[----:B------:R-:W-:Y:S06]  /*0150*/  BAR.SYNC.DEFER_BLOCKING 0x0 ;  /* 0x0000000000007b1d */ /* 0x000fec0000010000 */
[----:B------:R-:W-:Y:S05]  /*0160*/  BRA.U !UP0, `(.L_x_0) ;  /* 0x0000000108307547 */ /* 0x000fea000b800000 */
[----:B0-----:R-:W-:-:S07]  /*0170*/  IMAD.U32 R0, RZ, RZ, UR8 ;  /* 0x00000008ff007e24 */ /* 0x001fce000f8e00ff */
.L_x_1:
[----:B------:R-:W-:-:S04]  /*0180*/  SHF.R.U32.HI R6, RZ, 0x1, R0 ;  /* 0x00000001ff067819 */ /* 0x000fc80000011600 */
[----:B------:R-:W-:-:S13]  /*0190*/  ISETP.GE.U32.AND P1, PT, R9, R6, PT ;  /* 0x000000060900720c */ /* 0x000fda0003f26070 */
[----:B------:R-:W-:Y:S01]  /*01a0*/  @!P1 LEA R2, R6, R7, 0x2 ;  /* 0x0000000706029211 */ /* 0x000fe200078e10ff */
[----:B------:R-:W-:Y:S05]  /*01b0*/  @!P1 LDS R3, [R7] ;  /* 0x0000000007039984 */ /* 0x000fea0000000800 */
[----:B------:R-:W0:Y:S02]  /*01c0*/  @!P1 LDS R2, [R2] ;  /* 0x0000000002029984 */ /* 0x000e240000000800 */
[----:B0-----:R-:W-:-:S05]  /*01d0*/  @!P1 FADD R4, R2, R3 ;  /* 0x0000000302049221 */ /* 0x001fca0000000000 */
[----:B------:R1:W-:Y:S01]  /*01e0*/  @!P1 STS [R7], R4 ;  /* 0x0000000407009388 */ /* 0x0003e20000000800 */
[----:B------:R-:W-:Y:S01]  /*01f0*/  BAR.SYNC.DEFER_BLOCKING 0x0 ;  /* 0x0000000000007b1d */ /* 0x000fe20000010000 */
[----:B------:R-:W-:Y:S01]  /*0200*/  ISETP.GT.U32.AND P1, PT, R0, 0x3, PT ;  /* 0x000000030000780c */ /* 0x000fe20003f24070 */
[----:B------:R-:W-:-:S12]  /*0210*/  IMAD.MOV.U32 R0, RZ, RZ, R6 ;  /* 0x000000ffff007224 */ /* 0x000fd800078e0006 */
[----:B-1----:R-:W-:Y:S05]  /*0220*/  @P1 BRA `(.L_x_1) ;  /* 0xfffffffc00d41947 */ /* 0x002fea000383ffff */
.L_x_0:
[----:B------:R-:W-:Y:S05]  /*0230*/  @P0 EXIT ;  /* 0x000000000000094d */ /* 0x000fea0003800000 */
[----:B------:R-:W1:Y:S01]  /*0240*/  S2UR UR5, SR_CgaCtaId ;  /* 0x00000000000579c3 */ /* 0x000e620000008800 */
[----:B------:R-:W-:-:S07]  /*0250*/  UMOV UR4, 0x400 ;  /* 0x0000040000047882 */ /* 0x000fce0000000000 */
[----:B------:R-:W2:Y:S01]  /*0260*/  LDC.64 R2, c[0x0][0x388] ;  /* 0x0000e200ff027b82 */ /* 0x000ea20000000a00 */
[----:B-1----:R-:W-:Y:S01]  /*0270*/  ULEA UR4, UR5, UR4, 0x18 ;  /* 0x0000000405047291 */ /* 0x002fe2000f8ec0ff */
[----:B--2---:R-:W-:-:S08]  /*0280*/  IMAD.WIDE.U32 R2, R11, 0x4, R2 ;  /* 0x000000040b027825 */ /* 0x004fd000078e0002 */
[----:B------:R-:W1:Y:S04]  /*0290*/  LDS R5, [UR4] ;  /* 0x00000004ff057984 */ /* 0x000e680008000800 */
[----:B-1----:R-:W-:Y:S01]  /*02a0*/  STG.E desc[UR6][R2.64], R5 ;  /* 0x0000000502007986 */ /* 0x002fe2000c101906 */
[----:B------:R-:W-:Y:S05]  /*02b0*/  EXIT ;  /* 0x000000000000794d */ /* 0x000fea0003800000 */
.L_x_2:
[----:B------:R-:W-:-:S00]  /*02c0*/  BRA `(.L_x_2) ;  /* 0xfffffffc00fc7947 */ /* 0x000fc0000383ffff */
[----:B------:R-:W-:-:S00]  /*02d0*/  NOP ;  /* 0x0000000000007918 */ /* 0x000fc00000000000 */
        /* <DEDUP_REMOVED lines=10> */
.L_x_3:


//--------------------- .nv.shared._Z5vcAddPfS_   --------------------------
	.section	.nv.shared._Z5vcAddPfS_,"aw",@nobits
	.sectionflags	@""
	.align	16
	.zero		1024


//--------------------- .nv.shared.reserved.0     --------------------------
	.section	.nv.shared.reserved.0,"aw",@nobits
	.weak		__nv_reservedSMEM_offset_0_alias
	.size		__nv_reservedSMEM_offset_0_alias, 0, 64
	.other		__nv_reservedSMEM_offset_0_alias,@"STO_CUDA_RESERVED_SHARED STV_DEFAULT"
__nv_reservedSMEM_offset_0_alias:
	.zero		0
	.zero		64


//--------------------- .nv.constant0._Z5vcAddPfS_ --------------------------
	.section	.nv.constant0._Z5vcAddPfS_,"a",@progbits
	.sectionflags	@""
	.align	4
.nv.constant0._Z5vcAddPfS_:
	.zero		912


//--------------------- SYMBOLS --------------------------

	.type		.nv.reservedSmem.offset0,@object
	.size		.nv.reservedSmem.offset0,0x4
	.type		.nv.reservedSmem.cap,@object
	.size		.nv.reservedSmem.cap,0x4
